//
// Generated by NVIDIA NVVM Compiler
//
// Compiler Build ID: CL-36424714
// Cuda compilation tools, release 13.0, V13.0.88
// Based on NVVM 20.0.0
//

.version 9.0
.target sm_100
.address_size 64

	// .globl	_Z5saxpyPfS_S_ii

.visible .entry _Z5saxpyPfS_S_ii(
	.param .u64 .ptr .align 1 _Z5saxpyPfS_S_ii_param_0,
	.param .u64 .ptr .align 1 _Z5saxpyPfS_S_ii_param_1,
	.param .u64 .ptr .align 1 _Z5saxpyPfS_S_ii_param_2,
	.param .u32 _Z5saxpyPfS_S_ii_param_3,
	.param .u32 _Z5saxpyPfS_S_ii_param_4
)
{
	.reg .pred 	%p<2>;
	.reg .b32 	%r<7>;
	.reg .b32 	%f<5>;
	.reg .b64 	%rd<11>;

	ld.param.u64 	%rd1, [_Z5saxpyPfS_S_ii_param_0];
	ld.param.u64 	%rd2, [_Z5saxpyPfS_S_ii_param_1];
	ld.param.u64 	%rd3, [_Z5saxpyPfS_S_ii_param_2];
	ld.param.u32 	%r2, [_Z5saxpyPfS_S_ii_param_3];
	ld.param.u32 	%r3, [_Z5saxpyPfS_S_ii_param_4];
	mov.u32 	%r4, %ntid.x;
	mov.u32 	%r5, %ctaid.x;
	mov.u32 	%r6, %tid.x;
	mad.lo.s32 	%r1, %r4, %r5, %r6;
	setp.ge.s32 	%p1, %r1, %r3;
	@%p1 bra 	$L__BB0_2;
	cvta.to.global.u64 	%rd4, %rd1;
	cvta.to.global.u64 	%rd5, %rd2;
	cvta.to.global.u64 	%rd6, %rd3;
	cvt.rn.f32.s32 	%f1, %r2;
	mul.wide.s32 	%rd7, %r1, 4;
	add.s64 	%rd8, %rd4, %rd7;
	ld.global.f32 	%f2, [%rd8];
	add.s64 	%rd9, %rd5, %rd7;
	ld.global.f32 	%f3, [%rd9];
	fma.rn.f32 	%f4, %f2, %f1, %f3;
	add.s64 	%rd10, %rd6, %rd7;
	st.global.f32 	[%rd10], %f4;
$L__BB0_2:
	ret;

}


// ===== COMPILED SASS (sm_100) =====

	.target	sm_100

	.elftype	@"ET_EXEC"


//--------------------- .note.nv.tkinfo           --------------------------
	.section	.note.nv.tkinfo,"",@"SHT_NOTE"
	.sectionflags	@"SHF_NOTE_NV_TKINFO"
	.tkinfo
        /*0018*/ 	.word	0x00000002
        /*0030*/ 	.string	""
        /*0030*/ 	.string	"ptxas"
        /*0030*/ 	.string	"Cuda compilation tools, release 13.0, V13.0.88"
        /*0030*/ 	.string	"Build cuda_13.0.r13.0/compiler.36424714_0"
        /*0030*/ 	.string	"-arch sm_100 -m 64 "



//--------------------- .note.nv.cuinfo           --------------------------
	.section	.note.nv.cuinfo,"",@"SHT_NOTE"
	.sectionflags	@"SHF_NOTE_NV_CUINFO"
        /*0018*/ 	.short	0x0002
        /*001a*/ 	.short	0x0064
        /*001c*/ 	.short	0x0082
	.zero		2


//--------------------- .nv.info                  --------------------------
	.section	.nv.info,"",@"SHT_CUDA_INFO"
	.align	4


	//----- nvinfo : EIATTR_REGCOUNT
	.align		4
        /*0000*/ 	.byte	0x04, 0x2f
        /*0002*/ 	.short	(.L_1 - .L_0)
	.align		4
.L_0:
        /*0004*/ 	.word	index@(_Z5saxpyPfS_S_ii)
        /*0008*/ 	.word	0x0000000c


	//----- nvinfo : EIATTR_FRAME_SIZE
	.align		4
.L_1:
        /*000c*/ 	.byte	0x04, 0x11
        /*000e*/ 	.short	(.L_3 - .L_2)
	.align		4
.L_2:
        /*0010*/ 	.word	index@(_Z5saxpyPfS_S_ii)
        /*0014*/ 	.word	0x00000000


	//----- nvinfo : EIATTR_MIN_STACK_SIZE
	.align		4
.L_3:
        /*0018*/ 	.byte	0x04, 0x12
        /*001a*/ 	.short	(.L_5 - .L_4)
	.align		4
.L_4:
        /*001c*/ 	.word	index@(_Z5saxpyPfS_S_ii)
        /*0020*/ 	.word	0x00000000
.L_5:


//--------------------- .nv.compat                --------------------------
	.section	.nv.compat,"",@"SHT_CUDA_COMPAT_INFO"
	.align	4
        /*0000*/ 	.byte	0x02, 0x09, 0x00, 0x00, 0x02, 0x02, 0x01, 0x00, 0x02, 0x05, 0x05, 0x00, 0x03, 0x07, 0x01, 0x01
        /*0010*/ 	.byte	0x02, 0x03, 0x00, 0x00, 0x02, 0x06, 0x01, 0x00, 0x04, 0x0b, 0x08, 0x00, 0x09, 0x00, 0x00, 0x00
        /*0020*/ 	.byte	0x00, 0x00, 0x00, 0x00


//--------------------- .nv.info._Z5saxpyPfS_S_ii --------------------------
	.section	.nv.info._Z5saxpyPfS_S_ii,"",@"SHT_CUDA_INFO"
	.sectionflags	@""
	.align	4


	//----- nvinfo : EIATTR_CUDA_API_VERSION
	.align		4
        /*0000*/ 	.byte	0x04, 0x37
        /*0002*/ 	.short	(.L_7 - .L_6)
.L_6:
        /*0004*/ 	.word	0x00000082


	//----- nvinfo : EIATTR_KPARAM_INFO
	.align		4
.L_7:
        /*0008*/ 	.byte	0x04, 0x17
        /*000a*/ 	.short	(.L_9 - .L_8)
.L_8:
        /*000c*/ 	.word	0x00000000
        /*0010*/ 	.short	0x0004
        /*0012*/ 	.short	0x001c
        /*0014*/ 	.byte	0x00, 0xf0, 0x11, 0x00


	//----- nvinfo : EIATTR_KPARAM_INFO
	.align		4
.L_9:
        /*0018*/ 	.byte	0x04, 0x17
        /*001a*/ 	.short	(.L_11 - .L_10)
.L_10:
        /*001c*/ 	.word	0x00000000
        /*0020*/ 	.short	0x0003
        /*0022*/ 	.short	0x0018
        /*0024*/ 	.byte	0x00, 0xf0, 0x11, 0x00


	//----- nvinfo : EIATTR_KPARAM_INFO
	.align		4
.L_11:
        /*0028*/ 	.byte	0x04, 0x17
        /*002a*/ 	.short	(.L_13 - .L_12)
.L_12:
        /*002c*/ 	.word	0x00000000
        /*0030*/ 	.short	0x0002
        /*0032*/ 	.short	0x0010
        /*0034*/ 	.byte	0x00, 0xf5, 0x21, 0x00


	//----- nvinfo : EIATTR_KPARAM_INFO
	.align		4
.L_13:
        /*0038*/ 	.byte	0x04, 0x17
        /*003a*/ 	.short	(.L_15 - .L_14)
.L_14:
        /*003c*/ 	.word	0x00000000
        /*0040*/ 	.short	0x0001
        /*0042*/ 	.short	0x0008
        /*0044*/ 	.byte	0x00, 0xf5, 0x21, 0x00


	//----- nvinfo : EIATTR_KPARAM_INFO
	.align		4
.L_15:
        /*0048*/ 	.byte	0x04, 0x17
        /*004a*/ 	.short	(.L_17 - .L_16)
.L_16:
        /*004c*/ 	.word	0x00000000
        /*0050*/ 	.short	0x0000
        /*0052*/ 	.short	0x0000
        /*0054*/ 	.byte	0x00, 0xf5, 0x21, 0x00


	//----- nvinfo : EIATTR_SPARSE_MMA_MASK
	.align		4
.L_17:
        /*0058*/ 	.byte	0x03, 0x50
        /*005a*/ 	.short	0x0000


	//----- nvinfo : EIATTR_MAXREG_COUNT
	.align		4
        /*005c*/ 	.byte	0x03, 0x1b
        /*005e*/ 	.short	0x00ff


	//----- nvinfo : EIATTR_MERCURY_ISA_VERSION
	.align		4
        /*0060*/ 	.byte	0x03, 0x5f
        /*0062*/ 	.short	0x0101


	//----- nvinfo : EIATTR_VRC_CTA_INIT_COUNT
	.align		4
        /*0064*/ 	.byte	0x02, 0x4a
	.zero		1
	.zero		1


	//----- nvinfo : EIATTR_EXIT_INSTR_OFFSETS
	.align		4
        /*0068*/ 	.byte	0x04, 0x1c
        /*006a*/ 	.short	(.L_19 - .L_18)


	//   ....[0]....
.L_18:
        /*006c*/ 	.word	0x00000070


	//   ....[1]....
        /*0070*/ 	.word	0x00000150


	//----- nvinfo : EIATTR_CBANK_PARAM_SIZE
	.align		4
.L_19:
        /*0074*/ 	.byte	0x03, 0x19
        /*0076*/ 	.short	0x0020


	//----- nvinfo : EIATTR_PARAM_CBANK
	.align		4
        /*0078*/ 	.byte	0x04, 0x0a
        /*007a*/ 	.short	(.L_21 - .L_20)
	.align		4
.L_20:
        /*007c*/ 	.word	index@(.nv.constant0._Z5saxpyPfS_S_ii)
        /*0080*/ 	.short	0x0380
        /*0082*/ 	.short	0x0020


	//----- nvinfo : EIATTR_SW_WAR
	.align		4
.L_21:
        /*0084*/ 	.byte	0x04, 0x36
        /*0086*/ 	.short	(.L_23 - .L_22)
.L_22:
        /*0088*/ 	.word	0x00000008
.L_23:


//--------------------- .nv.callgraph             --------------------------
	.section	.nv.callgraph,"",@"SHT_CUDA_CALLGRAPH"
	.align	4
	.sectionentsize	8
	.align		4
        /*0000*/ 	.word	0x00000000
	.align		4
        /*0004*/ 	.word	0xffffffff
	.align		4
        /*0008*/ 	.word	0x00000000
	.align		4
        /*000c*/ 	.word	0xfffffffe
	.align		4
        /*0010*/ 	.word	0x00000000
	.align		4
        /*0014*/ 	.word	0xfffffffd
	.align		4
        /*0018*/ 	.word	0x00000000
	.align		4
        /*001c*/ 	.word	0xfffffffc


//--------------------- .text._Z5saxpyPfS_S_ii    --------------------------
	.section	.text._Z5saxpyPfS_S_ii,"ax",@progbits
	.align	128
        .global         _Z5saxpyPfS_S_ii
        .type           _Z5saxpyPfS_S_ii,@function
        .size           _Z5saxpyPfS_S_ii,(.L_x_1 - _Z5saxpyPfS_S_ii)
        .other          _Z5saxpyPfS_S_ii,@"STO_CUDA_ENTRY STV_DEFAULT"
_Z5saxpyPfS_S_ii:
.text._Z5saxpyPfS_S_ii:
[----:B------:R-:W-:Y:S01]  /*0000*/  LDC R1, c[0x0][0x37c] ;  /* 0x0000df00ff017b82 */ /* 0x000fe20000000800 */
[----:B------:R-:W0:Y:S01]  /*0010*/  S2R R9, SR_CTAID.X ;  /* 0x0000000000097919 */ /* 0x000e220000002500 */
[----:B------:R-:W0:Y:S01]  /*0020*/  LDCU UR4, c[0x0][0x360] ;  /* 0x00006c00ff0477ac */ /* 0x000e220008000800 */
[----:B------:R-:W0:Y:S01]  /*0030*/  S2R R0, SR_TID.X ;  /* 0x0000000000007919 */ /* 0x000e220000002100 */
[----:B------:R-:W1:Y:S01]  /*0040*/  LDCU UR5, c[0x0][0x39c] ;  /* 0x00007380ff0577ac */ /* 0x000e620008000800 */
[----:B0-----:R-:W-:-:S05]  /*0050*/  IMAD R9, R9, UR4, R0 ;  /* 0x0000000409097c24 */ /* 0x001fca000f8e0200 */
[----:B-1----:R-:W-:-:S13]  /*0060*/  ISETP.GE.AND P0, PT, R9, UR5, PT ;  /* 0x0000000509007c0c */ /* 0x002fda000bf06270 */
[----:B------:R-:W-:Y:S05]  /*0070*/  @P0 EXIT ;  /* 0x000000000000094d */ /* 0x000fea0003800000 */
[----:B------:R-:W0:Y:S01]  /*0080*/  LDC.64 R2, c[0x0][0x380] ;  /* 0x0000e000ff027b82 */ /* 0x000e220000000a00 */
[----:B------:R-:W1:Y:S01]  /*0090*/  LDCU.64 UR4, c[0x0][0x358] ;  /* 0x00006b00ff0477ac */ /* 0x000e620008000a00 */
[----:B------:R-:W2:Y:S06]  /*00a0*/  LDCU UR6, c[0x0][0x398] ;  /* 0x00007300ff0677ac */ /* 0x000eac0008000800 */
[----:B------:R-:W3:Y:S08]  /*00b0*/  LDC.64 R4, c[0x0][0x388] ;  /* 0x0000e200ff047b82 */ /* 0x000ef00000000a00 */
[----:B------:R-:W4:Y:S01]  /*00c0*/  LDC.64 R6, c[0x0][0x390] ;  /* 0x0000e400ff067b82 */ /* 0x000f220000000a00 */
[----:B0-----:R-:W-:-:S06]  /*00d0*/  IMAD.WIDE R2, R9, 0x4, R2 ;  /* 0x0000000409027825 */ /* 0x001fcc00078e0202 */
[----:B-1----:R-:W5:Y:S01]  /*00e0*/  LDG.E R3, desc[UR4][R2.64] ;  /* 0x0000000402037981 */ /* 0x002f62000c1e1900 */
[----:B---3--:R-:W-:-:S06]  /*00f0*/  IMAD.WIDE R4, R9, 0x4, R4 ;  /* 0x0000000409047825 */ /* 0x008fcc00078e0204 */
[----:B------:R-:W5:Y:S01]  /*0100*/  LDG.E R5, desc[UR4][R4.64] ;  /* 0x0000000404057981 */ /* 0x000f62000c1e1900 */
[----:B--2---:R-:W-:Y:S01]  /*0110*/  I2FP.F32.S32 R0, UR6 ;  /* 0x0000000600007c45 */ /* 0x004fe20008201400 */
[----:B----4-:R-:W-:-:S04]  /*0120*/  IMAD.WIDE R6, R9, 0x4, R6 ;  /* 0x0000000409067825 */ /* 0x010fc800078e0206 */
[----:B-----5:R-:W-:-:S05]  /*0130*/  FFMA R9, R0, R3, R5 ;  /* 0x0000000300097223 */ /* 0x020fca0000000005 */
[----:B------:R-:W-:Y:S01]  /*0140*/  STG.E desc[UR4][R6.64], R9 ;  /* 0x0000000906007986 */ /* 0x000fe2000c101904 */
[----:B------:R-:W-:Y:S05]  /*0150*/  EXIT ;  /* 0x000000000000794d */ /* 0x000fea0003800000 */
.L_x_0:
[----:B------:R-:W-:-:S00]  /*0160*/  BRA `(.L_x_0) ;  /* 0xfffffffc00fc7947 */ /* 0x000fc0000383ffff */
[----:B------:R-:W-:-:S00]  /*0170*/  NOP ;  /* 0x0000000000007918 */ /* 0x000fc00000000000 */
        /* <DEDUP_REMOVED lines=8> */
.L_x_1:


//--------------------- .nv.shared.reserved.0     --------------------------
	.section	.nv.shared.reserved.0,"aw",@nobits
	.weak		__nv_reservedSMEM_offset_0_alias
	.size		__nv_reservedSMEM_offset_0_alias, 0, 64
	.other		__nv_reservedSMEM_offset_0_alias,@"STO_CUDA_RESERVED_SHARED STV_DEFAULT"
__nv_reservedSMEM_offset_0_alias:
	.zero		0
	.zero		64


//--------------------- .nv.constant0._Z5saxpyPfS_S_ii --------------------------
	.section	.nv.constant0._Z5saxpyPfS_S_ii,"a",@progbits
	.sectionflags	@""
	.align	4
.nv.constant0._Z5saxpyPfS_S_ii:
	.zero		928


//--------------------- SYMBOLS --------------------------

	.type		.nv.reservedSmem.offset0,@object
	.size		.nv.reservedSmem.offset0,0x4
